//
// Generated by NVIDIA NVVM Compiler
//
// Compiler Build ID: CL-36424714
// Cuda compilation tools, release 13.0, V13.0.88
// Based on NVVM 20.0.0
//

.version 9.0
.target sm_100
.address_size 64

	// .globl	_Z9findPairsPiii
.extern .func  (.param .b32 func_retval0) vprintf
(
	.param .b64 vprintf_param_0,
	.param .b64 vprintf_param_1
)
;
.global .align 1 .b8 $str[7] = {37, 100, 32, 37, 100, 10};

.visible .entry _Z9findPairsPiii(
	.param .u64 .ptr .align 1 _Z9findPairsPiii_param_0,
	.param .u32 _Z9findPairsPiii_param_1,
	.param .u32 _Z9findPairsPiii_param_2
)
{
	.local .align 8 .b8 	__local_depot0[8];
	.reg .b64 	%SP;
	.reg .b64 	%SPL;
	.reg .pred 	%p<8>;
	.reg .b32 	%r<33>;
	.reg .b64 	%rd<12>;

	mov.u64 	%SPL, __local_depot0;
	cvta.local.u64 	%SP, %SPL;
	ld.param.u64 	%rd3, [_Z9findPairsPiii_param_0];
	ld.param.u32 	%r15, [_Z9findPairsPiii_param_1];
	ld.param.u32 	%r16, [_Z9findPairsPiii_param_2];
	mov.u32 	%r17, %ctaid.x;
	shl.b32 	%r18, %r17, 10;
	mov.u32 	%r19, %tid.x;
	or.b32  	%r1, %r18, %r19;
	add.s32 	%r28, %r1, 1;
	setp.ge.s32 	%p1, %r28, %r15;
	@%p1 bra 	$L__BB0_11;
	setp.lt.s32 	%p2, %r16, 1;
	@%p2 bra 	$L__BB0_11;
	cvta.to.global.u64 	%rd1, %rd3;
	add.u64 	%rd4, %SP, 0;
	add.u64 	%rd2, %SPL, 0;
	mul.lo.s32 	%r3, %r16, %r1;
	mov.u64 	%rd9, $str;
$L__BB0_3:
	mul.lo.s32 	%r5, %r28, %r16;
	mov.b32 	%r29, 0;
	mov.u32 	%r31, %r29;
$L__BB0_4:
	add.s32 	%r21, %r29, %r3;
	mul.wide.s32 	%rd5, %r21, 4;
	add.s64 	%rd6, %rd1, %rd5;
	ld.global.u32 	%r22, [%rd6];
	add.s32 	%r23, %r29, %r5;
	mul.wide.s32 	%rd7, %r23, 4;
	add.s64 	%rd8, %rd1, %rd7;
	ld.global.u32 	%r24, [%rd8];
	xor.b32  	%r32, %r24, %r22;
$L__BB0_5:
	setp.eq.s32 	%p3, %r32, 0;
	@%p3 bra 	$L__BB0_7;
	and.b32  	%r25, %r32, 1;
	add.s32 	%r31, %r25, %r31;
	shr.s32 	%r32, %r32, 1;
	setp.gt.s32 	%p4, %r31, 1;
	@%p4 bra 	$L__BB0_10;
	bra.uni 	$L__BB0_5;
$L__BB0_7:
	add.s32 	%r29, %r29, 1;
	setp.ne.s32 	%p5, %r29, %r16;
	@%p5 bra 	$L__BB0_4;
	setp.ne.s32 	%p6, %r31, 1;
	@%p6 bra 	$L__BB0_10;
	st.local.v2.u32 	[%rd2], {%r1, %r28};
	cvta.global.u64 	%rd10, %rd9;
	{ // callseq 0, 0
	.param .b64 param0;
	st.param.b64 	[param0], %rd10;
	.param .b64 param1;
	st.param.b64 	[param1], %rd4;
	.param .b32 retval0;
	call.uni (retval0), 
	vprintf, 
	(
	param0, 
	param1
	);
	ld.param.b32 	%r26, [retval0];
	} // callseq 0
$L__BB0_10:
	add.s32 	%r28, %r28, 1;
	setp.lt.s32 	%p7, %r28, %r15;
	@%p7 bra 	$L__BB0_3;
$L__BB0_11:
	ret;

}


// ===== COMPILED SASS (sm_100) =====

	.target	sm_100

	.elftype	@"ET_EXEC"


//--------------------- .note.nv.tkinfo           --------------------------
	.section	.note.nv.tkinfo,"",@"SHT_NOTE"
	.sectionflags	@"SHF_NOTE_NV_TKINFO"
	.tkinfo
        /*0018*/ 	.word	0x00000002
        /*0030*/ 	.string	""
        /*0030*/ 	.string	"ptxas"
        /*0030*/ 	.string	"Cuda compilation tools, release 13.0, V13.0.88"
        /*0030*/ 	.string	"Build cuda_13.0.r13.0/compiler.36424714_0"
        /*0030*/ 	.string	"-arch sm_100 -m 64 "



//--------------------- .note.nv.cuinfo           --------------------------
	.section	.note.nv.cuinfo,"",@"SHT_NOTE"
	.sectionflags	@"SHF_NOTE_NV_CUINFO"
        /*0018*/ 	.short	0x0002
        /*001a*/ 	.short	0x0064
        /*001c*/ 	.short	0x0082
	.zero		2


//--------------------- .nv.info                  --------------------------
	.section	.nv.info,"",@"SHT_CUDA_INFO"
	.align	4


	//----- nvinfo : EIATTR_REGCOUNT
	.align		4
        /*0000*/ 	.byte	0x04, 0x2f
        /*0002*/ 	.short	(.L_2 - .L_1)
	.align		4
.L_1:
        /*0004*/ 	.word	index@(_Z9findPairsPiii)
        /*0008*/ 	.word	0x00000018


	//----- nvinfo : EIATTR_FRAME_SIZE
	.align		4
.L_2:
        /*000c*/ 	.byte	0x04, 0x11
        /*000e*/ 	.short	(.L_4 - .L_3)
	.align		4
.L_3:
        /*0010*/ 	.word	index@(_Z9findPairsPiii)
        /*0014*/ 	.word	0x00000008


	//----- nvinfo : EIATTR_MIN_STACK_SIZE
	.align		4
.L_4:
        /*0018*/ 	.byte	0x04, 0x12
        /*001a*/ 	.short	(.L_6 - .L_5)
	.align		4
.L_5:
        /*001c*/ 	.word	index@(_Z9findPairsPiii)
        /*0020*/ 	.word	0x00000008
.L_6:


//--------------------- .nv.compat                --------------------------
	.section	.nv.compat,"",@"SHT_CUDA_COMPAT_INFO"
	.align	4
        /*0000*/ 	.byte	0x02, 0x09, 0x00, 0x00, 0x02, 0x02, 0x01, 0x00, 0x02, 0x05, 0x05, 0x00, 0x03, 0x07, 0x01, 0x01
        /*0010*/ 	.byte	0x02, 0x03, 0x00, 0x00, 0x02, 0x06, 0x01, 0x00, 0x04, 0x0b, 0x08, 0x00, 0x09, 0x00, 0x00, 0x00
        /*0020*/ 	.byte	0x00, 0x00, 0x00, 0x00


//--------------------- .nv.info._Z9findPairsPiii --------------------------
	.section	.nv.info._Z9findPairsPiii,"",@"SHT_CUDA_INFO"
	.sectionflags	@""
	.align	4


	//----- nvinfo : EIATTR_CUDA_API_VERSION
	.align		4
        /*0000*/ 	.byte	0x04, 0x37
        /*0002*/ 	.short	(.L_8 - .L_7)
.L_7:
        /*0004*/ 	.word	0x00000082


	//----- nvinfo : EIATTR_KPARAM_INFO
	.align		4
.L_8:
        /*0008*/ 	.byte	0x04, 0x17
        /*000a*/ 	.short	(.L_10 - .L_9)
.L_9:
        /*000c*/ 	.word	0x00000000
        /*0010*/ 	.short	0x0002
        /*0012*/ 	.short	0x000c
        /*0014*/ 	.byte	0x00, 0xf0, 0x11, 0x00


	//----- nvinfo : EIATTR_KPARAM_INFO
	.align		4
.L_10:
        /*0018*/ 	.byte	0x04, 0x17
        /*001a*/ 	.short	(.L_12 - .L_11)
.L_11:
        /*001c*/ 	.word	0x00000000
        /*0020*/ 	.short	0x0001
        /*0022*/ 	.short	0x0008
        /*0024*/ 	.byte	0x00, 0xf0, 0x11, 0x00


	//----- nvinfo : EIATTR_KPARAM_INFO
	.align		4
.L_12:
        /*0028*/ 	.byte	0x04, 0x17
        /*002a*/ 	.short	(.L_14 - .L_13)
.L_13:
        /*002c*/ 	.word	0x00000000
        /*0030*/ 	.short	0x0000
        /*0032*/ 	.short	0x0000
        /*0034*/ 	.byte	0x00, 0xf5, 0x21, 0x00


	//----- nvinfo : EIATTR_SPARSE_MMA_MASK
	.align		4
.L_14:
        /*0038*/ 	.byte	0x03, 0x50
        /*003a*/ 	.short	0x0000


	//----- nvinfo : EIATTR_MAXREG_COUNT
	.align		4
        /*003c*/ 	.byte	0x03, 0x1b
        /*003e*/ 	.short	0x00ff


	//----- nvinfo : EIATTR_EXTERNS
	.align		4
        /*0040*/ 	.byte	0x04, 0x0f
        /*0042*/ 	.short	(.L_16 - .L_15)


	//   ....[0]....
	.align		4
.L_15:
        /*0044*/ 	.word	index@(vprintf)


	//----- nvinfo : EIATTR_MERCURY_ISA_VERSION
	.align		4
.L_16:
        /*0048*/ 	.byte	0x03, 0x5f
        /*004a*/ 	.short	0x0101


	//----- nvinfo : EIATTR_VRC_CTA_INIT_COUNT
	.align		4
        /*004c*/ 	.byte	0x02, 0x4a
	.zero		1
	.zero		1


	//----- nvinfo : EIATTR_SYSCALL_OFFSETS
	.align		4
        /*0050*/ 	.byte	0x04, 0x46
        /*0052*/ 	.short	(.L_18 - .L_17)


	//   ....[0]....
.L_17:
        /*0054*/ 	.word	0x000003d0


	//----- nvinfo : EIATTR_EXIT_INSTR_OFFSETS
	.align		4
.L_18:
        /*0058*/ 	.byte	0x04, 0x1c
        /*005a*/ 	.short	(.L_20 - .L_19)


	//   ....[0]....
.L_19:
        /*005c*/ 	.word	0x000000d0


	//   ....[1]....
        /*0060*/ 	.word	0x00000100


	//   ....[2]....
        /*0064*/ 	.word	0x00000430


	//----- nvinfo : EIATTR_CRS_STACK_SIZE
	.align		4
.L_20:
        /*0068*/ 	.byte	0x04, 0x1e
        /*006a*/ 	.short	(.L_22 - .L_21)
.L_21:
        /*006c*/ 	.word	0x00000000


	//----- nvinfo : EIATTR_CBANK_PARAM_SIZE
	.align		4
.L_22:
        /*0070*/ 	.byte	0x03, 0x19
        /*0072*/ 	.short	0x0010


	//----- nvinfo : EIATTR_PARAM_CBANK
	.align		4
        /*0074*/ 	.byte	0x04, 0x0a
        /*0076*/ 	.short	(.L_24 - .L_23)
	.align		4
.L_23:
        /*0078*/ 	.word	index@(.nv.constant0._Z9findPairsPiii)
        /*007c*/ 	.short	0x0380
        /*007e*/ 	.short	0x0010


	//----- nvinfo : EIATTR_SW_WAR
	.align		4
.L_24:
        /*0080*/ 	.byte	0x04, 0x36
        /*0082*/ 	.short	(.L_26 - .L_25)
.L_25:
        /*0084*/ 	.word	0x00000008
.L_26:


//--------------------- .nv.callgraph             --------------------------
	.section	.nv.callgraph,"",@"SHT_CUDA_CALLGRAPH"
	.align	4
	.sectionentsize	8
	.align		4
        /*0000*/ 	.word	0x00000000
	.align		4
        /*0004*/ 	.word	0xffffffff
	.align		4
        /*0008*/ 	.word	index@(_Z9findPairsPiii)
	.align		4
        /*000c*/ 	.word	index@(vprintf)
	.align		4
        /*0010*/ 	.word	0x00000000
	.align		4
        /*0014*/ 	.word	0xfffffffe
	.align		4
        /*0018*/ 	.word	0x00000000
	.align		4
        /*001c*/ 	.word	0xfffffffd
	.align		4
        /*0020*/ 	.word	0x00000000
	.align		4
        /*0024*/ 	.word	0xfffffffc


//--------------------- .nv.constant4             --------------------------
	.section	.nv.constant4,"a",@progbits
	.align	8
	.align		8
.nv.constant4:
        /*0000*/ 	.dword	vprintf
	.align		8
        /*0008*/ 	.dword	$str


//--------------------- .text._Z9findPairsPiii    --------------------------
	.section	.text._Z9findPairsPiii,"ax",@progbits
	.align	128
        .global         _Z9findPairsPiii
        .type           _Z9findPairsPiii,@function
        .size           _Z9findPairsPiii,(.L_x_9 - _Z9findPairsPiii)
        .other          _Z9findPairsPiii,@"STO_CUDA_ENTRY STV_DEFAULT"
_Z9findPairsPiii:
.text._Z9findPairsPiii:
[----:B------:R-:W0:Y:S01]  /*0000*/  LDC R1, c[0x0][0x37c] ;  /* 0x0000df00ff017b82 */ /* 0x000e220000000800 */
[----:B------:R-:W1:Y:S07]  /*0010*/  S2R R16, SR_TID.X ;  /* 0x0000000000107919 */ /* 0x000e6e0000002100 */
[----:B------:R-:W2:Y:S01]  /*0020*/  S2UR UR4, SR_CTAID.X ;  /* 0x00000000000479c3 */ /* 0x000ea20000002500 */
[----:B------:R-:W3:Y:S01]  /*0030*/  LDCU UR7, c[0x0][0x388] ;  /* 0x00007100ff0777ac */ /* 0x000ee20008000800 */
[----:B0-----:R-:W-:Y:S01]  /*0040*/  VIADD R1, R1, 0xfffffff8 ;  /* 0xfffffff801017836 */ /* 0x001fe20000000000 */
[----:B------:R-:W0:Y:S01]  /*0050*/  LDCU UR5, c[0x0][0x2f8] ;  /* 0x00005f00ff0577ac */ /* 0x000e220008000800 */
[----:B------:R-:W4:Y:S03]  /*0060*/  LDCU UR6, c[0x0][0x2fc] ;  /* 0x00005f80ff0677ac */ /* 0x000f260008000800 */
[----:B0-----:R-:W-:Y:S01]  /*0070*/  IADD3 R2, P1, PT, R1, UR5, RZ ;  /* 0x0000000501027c10 */ /* 0x001fe2000ff3e0ff */
[----:B--2---:R-:W-:-:S04]  /*0080*/  USHF.L.U32 UR4, UR4, 0xa, URZ ;  /* 0x0000000a04047899 */ /* 0x004fc800080006ff */
[----:B----4-:R-:W-:Y:S02]  /*0090*/  IMAD.X R18, RZ, RZ, UR6, P1 ;  /* 0x00000006ff127e24 */ /* 0x010fe400088e06ff */
[----:B-1----:R-:W-:-:S05]  /*00a0*/  LOP3.LUT R16, R16, UR4, RZ, 0xfc, !PT ;  /* 0x0000000410107c12 */ /* 0x002fca000f8efcff */
[----:B------:R-:W-:-:S05]  /*00b0*/  VIADD R17, R16, 0x1 ;  /* 0x0000000110117836 */ /* 0x000fca0000000000 */
[----:B---3--:R-:W-:-:S13]  /*00c0*/  ISETP.GE.AND P0, PT, R17, UR7, PT ;  /* 0x0000000711007c0c */ /* 0x008fda000bf06270 */
[----:B------:R-:W-:Y:S05]  /*00d0*/  @P0 EXIT ;  /* 0x000000000000094d */ /* 0x000fea0003800000 */
[----:B------:R-:W0:Y:S02]  /*00e0*/  LDC R0, c[0x0][0x38c] ;  /* 0x0000e300ff007b82 */ /* 0x000e240000000800 */
[----:B0-----:R-:W-:-:S13]  /*00f0*/  ISETP.GE.AND P0, PT, R0, 0x1, PT ;  /* 0x000000010000780c */ /* 0x001fda0003f06270 */
[----:B------:R-:W-:Y:S05]  /*0100*/  @!P0 EXIT ;  /* 0x000000000000894d */ /* 0x000fea0003800000 */
[----:B------:R-:W0:Y:S02]  /*0110*/  LDCU.64 UR36, c[0x0][0x358] ;  /* 0x00006b00ff2477ac */ /* 0x000e240008000a00 */
.L_x_7:
[----:B------:R-:W-:Y:S04]  /*0120*/  BSSY.RECONVERGENT B8, `(.L_x_0) ;  /* 0x000002c000087945 */ /* 0x000fe80003800200 */
[----:B------:R-:W-:Y:S01]  /*0130*/  BSSY.RELIABLE B7, `(.L_x_1) ;  /* 0x0000020000077945 */ /* 0x000fe20003800100 */
[----:B------:R-:W-:Y:S02]  /*0140*/  IMAD.MOV.U32 R0, RZ, RZ, RZ ;  /* 0x000000ffff007224 */ /* 0x000fe400078e00ff */
[----:B------:R-:W-:-:S07]  /*0150*/  IMAD.MOV.U32 R3, RZ, RZ, RZ ;  /* 0x000000ffff037224 */ /* 0x000fce00078e00ff */
.L_x_6:
[----:B------:R-:W1:Y:S01]  /*0160*/  LDC.64 R6, c[0x0][0x380] ;  /* 0x0000e000ff067b82 */ /* 0x000e620000000a00 */
[----:B------:R-:W2:Y:S02]  /*0170*/  LDCU UR4, c[0x0][0x38c] ;  /* 0x00007180ff0477ac */ /* 0x000ea40008000800 */
[--C-:B--2---:R-:W-:Y:S02]  /*0180*/  IMAD R5, R16, UR4, R0.reuse ;  /* 0x0000000410057c24 */ /* 0x104fe4000f8e0200 */
[----:B------:R-:W-:Y:S02]  /*0190*/  IMAD R9, R17, UR4, R0 ;  /* 0x0000000411097c24 */ /* 0x000fe4000f8e0200 */
[----:B-1----:R-:W-:-:S04]  /*01a0*/  IMAD.WIDE R4, R5, 0x4, R6 ;  /* 0x0000000405047825 */ /* 0x002fc800078e0206 */
[----:B------:R-:W-:Y:S02]  /*01b0*/  IMAD.WIDE R6, R9, 0x4, R6 ;  /* 0x0000000409067825 */ /* 0x000fe400078e0206 */
[----:B0-----:R-:W2:Y:S04]  /*01c0*/  LDG.E R4, desc[UR36][R4.64] ;  /* 0x0000002404047981 */ /* 0x001ea8000c1e1900 */
[----:B------:R-:W2:Y:S01]  /*01d0*/  LDG.E R7, desc[UR36][R6.64] ;  /* 0x0000002406077981 */ /* 0x000ea2000c1e1900 */
[----:B------:R-:W-:Y:S01]  /*01e0*/  BSSY.RELIABLE B6, `(.L_x_2) ;  /* 0x000000d000067945 */ /* 0x000fe20003800100 */
[----:B--2---:R-:W-:-:S04]  /*01f0*/  LOP3.LUT R8, R7, R4, RZ, 0x3c, !PT ;  /* 0x0000000407087212 */ /* 0x004fc800078e3cff */
[----:B------:R-:W-:-:S13]  /*0200*/  ISETP.NE.AND P0, PT, R8, RZ, PT ;  /* 0x000000ff0800720c */ /* 0x000fda0003f05270 */
[----:B------:R-:W-:Y:S05]  /*0210*/  @!P0 BRA `(.L_x_3) ;  /* 0x0000000000248947 */ /* 0x000fea0003800000 */
.L_x_5:
[----:B------:R-:W-:-:S05]  /*0220*/  LOP3.LUT R4, R8, 0x1, RZ, 0xc0, !PT ;  /* 0x0000000108047812 */ /* 0x000fca00078ec0ff */
[----:B------:R-:W-:-:S05]  /*0230*/  IMAD.IADD R3, R4, 0x1, R3 ;  /* 0x0000000104037824 */ /* 0x000fca00078e0203 */
[----:B------:R-:W-:-:S13]  /*0240*/  ISETP.GT.AND P0, PT, R3, 0x1, PT ;  /* 0x000000010300780c */ /* 0x000fda0003f04270 */
[----:B------:R-:W-:Y:S05]  /*0250*/  @P0 BREAK.RELIABLE B6 ;  /* 0x0000000000060942 */ /* 0x000fea0003800100 */
[----:B------:R-:W-:Y:S05]  /*0260*/  @P0 BREAK.RELIABLE B7 ;  /* 0x0000000000070942 */ /* 0x000fea0003800100 */
[----:B------:R-:W-:Y:S05]  /*0270*/  @P0 BRA `(.L_x_4) ;  /* 0x0000000000580947 */ /* 0x000fea0003800000 */
[----:B------:R-:W-:-:S04]  /*0280*/  SHF.R.S32.HI R8, RZ, 0x1, R8 ;  /* 0x00000001ff087819 */ /* 0x000fc80000011408 */
[----:B------:R-:W-:-:S13]  /*0290*/  ISETP.NE.AND P0, PT, R8, RZ, PT ;  /* 0x000000ff0800720c */ /* 0x000fda0003f05270 */
[----:B------:R-:W-:Y:S05]  /*02a0*/  @P0 BRA `(.L_x_5) ;  /* 0xfffffffc00dc0947 */ /* 0x000fea000383ffff */
.L_x_3:
[----:B------:R-:W-:Y:S05]  /*02b0*/  BSYNC.RELIABLE B6 ;  /* 0x0000000000067941 */ /* 0x000fea0003800100 */
.L_x_2:
[----:B------:R-:W0:Y:S01]  /*02c0*/  LDCU UR4, c[0x0][0x38c] ;  /* 0x00007180ff0477ac */ /* 0x000e220008000800 */
[----:B------:R-:W-:-:S04]  /*02d0*/  IADD3 R0, PT, PT, R0, 0x1, RZ ;  /* 0x0000000100007810 */ /* 0x000fc80007ffe0ff */
[----:B0-----:R-:W-:-:S13]  /*02e0*/  ISETP.NE.AND P0, PT, R0, UR4, PT ;  /* 0x0000000400007c0c */ /* 0x001fda000bf05270 */
[----:B------:R-:W-:Y:S05]  /*02f0*/  @P0 BRA `(.L_x_6) ;  /* 0xfffffffc00980947 */ /* 0x000fea000383ffff */
[----:B------:R-:W-:-:S13]  /*0300*/  ISETP.NE.AND P0, PT, R3, 0x1, PT ;  /* 0x000000010300780c */ /* 0x000fda0003f05270 */
[----:B------:R-:W-:Y:S05]  /*0310*/  @P0 BREAK.RELIABLE B7 ;  /* 0x0000000000070942 */ /* 0x000fea0003800100 */
[----:B------:R-:W-:Y:S05]  /*0320*/  @P0 BRA `(.L_x_4) ;  /* 0x00000000002c0947 */ /* 0x000fea0003800000 */
[----:B------:R-:W-:Y:S05]  /*0330*/  BSYNC.RELIABLE B7 ;  /* 0x0000000000077941 */ /* 0x000fea0003800100 */
.L_x_1:
[----:B------:R-:W-:Y:S01]  /*0340*/  MOV R0, 0x0 ;  /* 0x0000000000007802 */ /* 0x000fe20000000f00 */
[----:B------:R0:W-:Y:S01]  /*0350*/  STL.64 [R1], R16 ;  /* 0x0000001001007387 */ /* 0x0001e20000100a00 */
[----:B------:R-:W1:Y:S01]  /*0360*/  LDCU.64 UR4, c[0x4][0x8] ;  /* 0x01000100ff0477ac */ /* 0x000e620008000a00 */
[----:B------:R-:W-:Y:S01]  /*0370*/  IMAD.MOV.U32 R6, RZ, RZ, R2 ;  /* 0x000000ffff067224 */ /* 0x000fe200078e0002 */
[----:B------:R0:W2:Y:S01]  /*0380*/  LDC.64 R8, c[0x4][R0] ;  /* 0x0100000000087b82 */ /* 0x0000a20000000a00 */
[----:B------:R-:W-:Y:S01]  /*0390*/  MOV R7, R18 ;  /* 0x0000001200077202 */ /* 0x000fe20000000f00 */
[----:B-1----:R-:W-:Y:S02]  /*03a0*/  IMAD.U32 R4, RZ, RZ, UR4 ;  /* 0x00000004ff047e24 */ /* 0x002fe4000f8e00ff */
[----:B0-----:R-:W-:-:S07]  /*03b0*/  IMAD.U32 R5, RZ, RZ, UR5 ;  /* 0x00000005ff057e24 */ /* 0x001fce000f8e00ff */
[----:B------:R-:W-:-:S07]  /*03c0*/  LEPC R20, `(.L_x_4) ;  /* 0x000000001014794e */ /* 0x000fce0000000000 */
[----:B--2---:R-:W-:Y:S05]  /*03d0*/  CALL.ABS.NOINC R8 ;  /* 0x0000000008007343 */ /* 0x004fea0003c00000 */
.L_x_4:
[----:B------:R-:W-:Y:S05]  /*03e0*/  BSYNC.RECONVERGENT B8 ;  /* 0x0000000000087941 */ /* 0x000fea0003800200 */
.L_x_0:
[----:B------:R-:W0:Y:S01]  /*03f0*/  LDCU UR4, c[0x0][0x388] ;  /* 0x00007100ff0477ac */ /* 0x000e220008000800 */
[----:B------:R-:W-:-:S05]  /*0400*/  VIADD R17, R17, 0x1 ;  /* 0x0000000111117836 */ /* 0x000fca0000000000 */
[----:B0-----:R-:W-:-:S13]  /*0410*/  ISETP.GE.AND P0, PT, R17, UR4, PT ;  /* 0x0000000411007c0c */ /* 0x001fda000bf06270 */
[----:B------:R-:W-:Y:S05]  /*0420*/  @!P0 BRA `(.L_x_7) ;  /* 0xfffffffc003c8947 */ /* 0x000fea000383ffff */
[----:B------:R-:W-:Y:S05]  /*0430*/  EXIT ;  /* 0x000000000000794d */ /* 0x000fea0003800000 */
.L_x_8:
[----:B------:R-:W-:-:S00]  /*0440*/  BRA `(.L_x_8) ;  /* 0xfffffffc00fc7947 */ /* 0x000fc0000383ffff */
[----:B------:R-:W-:-:S00]  /*0450*/  NOP ;  /* 0x0000000000007918 */ /* 0x000fc00000000000 */
        /* <DEDUP_REMOVED lines=10> */
.L_x_9:


//--------------------- .nv.global.init           --------------------------
	.section	.nv.global.init,"aw",@progbits
.nv.global.init:
	.type		$str,@object
	.size		$str,(.L_0 - $str)
$str:
        /*0000*/ 	.byte	0x25, 0x64, 0x20, 0x25, 0x64, 0x0a, 0x00
.L_0:


//--------------------- .nv.shared.reserved.0     --------------------------
	.section	.nv.shared.reserved.0,"aw",@nobits
	.weak		__nv_reservedSMEM_offset_0_alias
	.size		__nv_reservedSMEM_offset_0_alias, 0, 64
	.other		__nv_reservedSMEM_offset_0_alias,@"STO_CUDA_RESERVED_SHARED STV_DEFAULT"
__nv_reservedSMEM_offset_0_alias:
	.zero		0
	.zero		64


//--------------------- .nv.constant0._Z9findPairsPiii --------------------------
	.section	.nv.constant0._Z9findPairsPiii,"a",@progbits
	.sectionflags	@""
	.align	4
.nv.constant0._Z9findPairsPiii:
	.zero		912


//--------------------- SYMBOLS --------------------------

	.type		.nv.reservedSmem.offset0,@object
	.size		.nv.reservedSmem.offset0,0x4
	.type		vprintf,@function
